//
// Generated by NVIDIA NVVM Compiler
//
// Compiler Build ID: CL-36424714
// Cuda compilation tools, release 13.0, V13.0.88
// Based on NVVM 20.0.0
//

.version 9.0
.target sm_100
.address_size 64

	// .globl	_Z13animateKernelP6float3d

.visible .entry _Z13animateKernelP6float3d(
	.param .u64 .ptr .align 1 _Z13animateKernelP6float3d_param_0,
	.param .f64 _Z13animateKernelP6float3d_param_1
)
{
	.reg .b32 	%r<6>;
	.reg .b32 	%f<4>;
	.reg .b64 	%rd<5>;
	.reg .b64 	%fd<4>;

	ld.param.u64 	%rd1, [_Z13animateKernelP6float3d_param_0];
	ld.param.f64 	%fd1, [_Z13animateKernelP6float3d_param_1];
	cvta.to.global.u64 	%rd2, %rd1;
	mov.u32 	%r1, %tid.y;
	mov.u32 	%r2, %ntid.x;
	mov.u32 	%r3, %tid.x;
	mad.lo.s32 	%r4, %r1, %r2, %r3;
	mul.wide.u32 	%rd3, %r4, 12;
	add.s64 	%rd4, %rd2, %rd3;
	ld.global.f32 	%f1, [%rd4];
	cvt.f64.f32 	%fd2, %f1;
	add.f64 	%fd3, %fd1, %fd2;
	cvt.rn.f32.f64 	%f2, %fd3;
	st.global.f32 	[%rd4], %f2;
	cvt.rn.f32.u32 	%f3, %r1;
	st.global.f32 	[%rd4+4], %f3;
	mov.b32 	%r5, -1054867456;
	st.global.u32 	[%rd4+8], %r5;
	ret;

}
	// .globl	_Z16initializeKernelP6float3
.visible .entry _Z16initializeKernelP6float3(
	.param .u64 .ptr .align 1 _Z16initializeKernelP6float3_param_0
)
{
	.reg .b32 	%r<6>;
	.reg .b32 	%f<3>;
	.reg .b64 	%rd<5>;

	ld.param.u64 	%rd1, [_Z16initializeKernelP6float3_param_0];
	cvta.to.global.u64 	%rd2, %rd1;
	mov.u32 	%r1, %tid.y;
	mov.u32 	%r2, %ntid.x;
	mov.u32 	%r3, %tid.x;
	mad.lo.s32 	%r4, %r1, %r2, %r3;
	cvt.rn.f32.u32 	%f1, %r4;
	mul.wide.u32 	%rd3, %r4, 12;
	add.s64 	%rd4, %rd2, %rd3;
	st.global.f32 	[%rd4], %f1;
	cvt.rn.f32.u32 	%f2, %r1;
	st.global.f32 	[%rd4+4], %f2;
	mov.b32 	%r5, -1054867456;
	st.global.u32 	[%rd4+8], %r5;
	ret;

}


// ===== COMPILED SASS (sm_100) =====

	.target	sm_100

	.elftype	@"ET_EXEC"


//--------------------- .note.nv.tkinfo           --------------------------
	.section	.note.nv.tkinfo,"",@"SHT_NOTE"
	.sectionflags	@"SHF_NOTE_NV_TKINFO"
	.tkinfo
        /*0018*/ 	.word	0x00000002
        /*0030*/ 	.string	""
        /*0030*/ 	.string	"ptxas"
        /*0030*/ 	.string	"Cuda compilation tools, release 13.0, V13.0.88"
        /*0030*/ 	.string	"Build cuda_13.0.r13.0/compiler.36424714_0"
        /*0030*/ 	.string	"-arch sm_100 -m 64 "



//--------------------- .note.nv.cuinfo           --------------------------
	.section	.note.nv.cuinfo,"",@"SHT_NOTE"
	.sectionflags	@"SHF_NOTE_NV_CUINFO"
        /*0018*/ 	.short	0x0002
        /*001a*/ 	.short	0x0064
        /*001c*/ 	.short	0x0082
	.zero		2


//--------------------- .nv.info                  --------------------------
	.section	.nv.info,"",@"SHT_CUDA_INFO"
	.align	4


	//----- nvinfo : EIATTR_REGCOUNT
	.align		4
        /*0000*/ 	.byte	0x04, 0x2f
        /*0002*/ 	.short	(.L_1 - .L_0)
	.align		4
.L_0:
        /*0004*/ 	.word	index@(_Z13animateKernelP6float3d)
        /*0008*/ 	.word	0x0000000c


	//----- nvinfo : EIATTR_FRAME_SIZE
	.align		4
.L_1:
        /*000c*/ 	.byte	0x04, 0x11
        /*000e*/ 	.short	(.L_3 - .L_2)
	.align		4
.L_2:
        /*0010*/ 	.word	index@(_Z13animateKernelP6float3d)
        /*0014*/ 	.word	0x00000000


	//----- nvinfo : EIATTR_REGCOUNT
	.align		4
.L_3:
        /*0018*/ 	.byte	0x04, 0x2f
        /*001a*/ 	.short	(.L_5 - .L_4)
	.align		4
.L_4:
        /*001c*/ 	.word	index@(_Z16initializeKernelP6float3)
        /*0020*/ 	.word	0x0000000c


	//----- nvinfo : EIATTR_FRAME_SIZE
	.align		4
.L_5:
        /*0024*/ 	.byte	0x04, 0x11
        /*0026*/ 	.short	(.L_7 - .L_6)
	.align		4
.L_6:
        /*0028*/ 	.word	index@(_Z16initializeKernelP6float3)
        /*002c*/ 	.word	0x00000000


	//----- nvinfo : EIATTR_MIN_STACK_SIZE
	.align		4
.L_7:
        /*0030*/ 	.byte	0x04, 0x12
        /*0032*/ 	.short	(.L_9 - .L_8)
	.align		4
.L_8:
        /*0034*/ 	.word	index@(_Z16initializeKernelP6float3)
        /*0038*/ 	.word	0x00000000


	//----- nvinfo : EIATTR_MIN_STACK_SIZE
	.align		4
.L_9:
        /*003c*/ 	.byte	0x04, 0x12
        /*003e*/ 	.short	(.L_11 - .L_10)
	.align		4
.L_10:
        /*0040*/ 	.word	index@(_Z13animateKernelP6float3d)
        /*0044*/ 	.word	0x00000000
.L_11:


//--------------------- .nv.compat                --------------------------
	.section	.nv.compat,"",@"SHT_CUDA_COMPAT_INFO"
	.align	4
        /*0000*/ 	.byte	0x02, 0x09, 0x00, 0x00, 0x02, 0x02, 0x01, 0x00, 0x02, 0x05, 0x05, 0x00, 0x03, 0x07, 0x01, 0x01
        /*0010*/ 	.byte	0x02, 0x03, 0x00, 0x00, 0x02, 0x06, 0x01, 0x00, 0x04, 0x0b, 0x08, 0x00, 0x01, 0x00, 0x00, 0x00
        /*0020*/ 	.byte	0x00, 0x00, 0x00, 0x00


//--------------------- .nv.info._Z16initializeKernelP6float3 --------------------------
	.section	.nv.info._Z16initializeKernelP6float3,"",@"SHT_CUDA_INFO"
	.sectionflags	@""
	.align	4


	//----- nvinfo : EIATTR_CUDA_API_VERSION
	.align		4
        /*0000*/ 	.byte	0x04, 0x37
        /*0002*/ 	.short	(.L_13 - .L_12)
.L_12:
        /*0004*/ 	.word	0x00000082


	//----- nvinfo : EIATTR_KPARAM_INFO
	.align		4
.L_13:
        /*0008*/ 	.byte	0x04, 0x17
        /*000a*/ 	.short	(.L_15 - .L_14)
.L_14:
        /*000c*/ 	.word	0x00000000
        /*0010*/ 	.short	0x0000
        /*0012*/ 	.short	0x0000
        /*0014*/ 	.byte	0x00, 0xf5, 0x21, 0x00


	//----- nvinfo : EIATTR_SPARSE_MMA_MASK
	.align		4
.L_15:
        /*0018*/ 	.byte	0x03, 0x50
        /*001a*/ 	.short	0x0000


	//----- nvinfo : EIATTR_MAXREG_COUNT
	.align		4
        /*001c*/ 	.byte	0x03, 0x1b
        /*001e*/ 	.short	0x00ff


	//----- nvinfo : EIATTR_MERCURY_ISA_VERSION
	.align		4
        /*0020*/ 	.byte	0x03, 0x5f
        /*0022*/ 	.short	0x0101


	//----- nvinfo : EIATTR_VRC_CTA_INIT_COUNT
	.align		4
        /*0024*/ 	.byte	0x02, 0x4a
	.zero		1
	.zero		1


	//----- nvinfo : EIATTR_EXIT_INSTR_OFFSETS
	.align		4
        /*0028*/ 	.byte	0x04, 0x1c
        /*002a*/ 	.short	(.L_17 - .L_16)


	//   ....[0]....
.L_16:
        /*002c*/ 	.word	0x000000e0


	//----- nvinfo : EIATTR_CBANK_PARAM_SIZE
	.align		4
.L_17:
        /*0030*/ 	.byte	0x03, 0x19
        /*0032*/ 	.short	0x0008


	//----- nvinfo : EIATTR_PARAM_CBANK
	.align		4
        /*0034*/ 	.byte	0x04, 0x0a
        /*0036*/ 	.short	(.L_19 - .L_18)
	.align		4
.L_18:
        /*0038*/ 	.word	index@(.nv.constant0._Z16initializeKernelP6float3)
        /*003c*/ 	.short	0x0380
        /*003e*/ 	.short	0x0008


	//----- nvinfo : EIATTR_SW_WAR
	.align		4
.L_19:
        /*0040*/ 	.byte	0x04, 0x36
        /*0042*/ 	.short	(.L_21 - .L_20)
.L_20:
        /*0044*/ 	.word	0x00000008
.L_21:


//--------------------- .nv.info._Z13animateKernelP6float3d --------------------------
	.section	.nv.info._Z13animateKernelP6float3d,"",@"SHT_CUDA_INFO"
	.sectionflags	@""
	.align	4


	//----- nvinfo : EIATTR_CUDA_API_VERSION
	.align		4
        /*0000*/ 	.byte	0x04, 0x37
        /*0002*/ 	.short	(.L_23 - .L_22)
.L_22:
        /*0004*/ 	.word	0x00000082


	//----- nvinfo : EIATTR_KPARAM_INFO
	.align		4
.L_23:
        /*0008*/ 	.byte	0x04, 0x17
        /*000a*/ 	.short	(.L_25 - .L_24)
.L_24:
        /*000c*/ 	.word	0x00000000
        /*0010*/ 	.short	0x0001
        /*0012*/ 	.short	0x0008
        /*0014*/ 	.byte	0x00, 0xf0, 0x21, 0x00


	//----- nvinfo : EIATTR_KPARAM_INFO
	.align		4
.L_25:
        /*0018*/ 	.byte	0x04, 0x17
        /*001a*/ 	.short	(.L_27 - .L_26)
.L_26:
        /*001c*/ 	.word	0x00000000
        /*0020*/ 	.short	0x0000
        /*0022*/ 	.short	0x0000
        /*0024*/ 	.byte	0x00, 0xf5, 0x21, 0x00


	//----- nvinfo : EIATTR_SPARSE_MMA_MASK
	.align		4
.L_27:
        /*0028*/ 	.byte	0x03, 0x50
        /*002a*/ 	.short	0x0000


	//----- nvinfo : EIATTR_MAXREG_COUNT
	.align		4
        /*002c*/ 	.byte	0x03, 0x1b
        /*002e*/ 	.short	0x00ff


	//----- nvinfo : EIATTR_MERCURY_ISA_VERSION
	.align		4
        /*0030*/ 	.byte	0x03, 0x5f
        /*0032*/ 	.short	0x0101


	//----- nvinfo : EIATTR_VRC_CTA_INIT_COUNT
	.align		4
        /*0034*/ 	.byte	0x02, 0x4a
	.zero		1
	.zero		1


	//----- nvinfo : EIATTR_EXIT_INSTR_OFFSETS
	.align		4
        /*0038*/ 	.byte	0x04, 0x1c
        /*003a*/ 	.short	(.L_29 - .L_28)


	//   ....[0]....
.L_28:
        /*003c*/ 	.word	0x00000120


	//----- nvinfo : EIATTR_CBANK_PARAM_SIZE
	.align		4
.L_29:
        /*0040*/ 	.byte	0x03, 0x19
        /*0042*/ 	.short	0x0010


	//----- nvinfo : EIATTR_PARAM_CBANK
	.align		4
        /*0044*/ 	.byte	0x04, 0x0a
        /*0046*/ 	.short	(.L_31 - .L_30)
	.align		4
.L_30:
        /*0048*/ 	.word	index@(.nv.constant0._Z13animateKernelP6float3d)
        /*004c*/ 	.short	0x0380
        /*004e*/ 	.short	0x0010


	//----- nvinfo : EIATTR_SW_WAR
	.align		4
.L_31:
        /*0050*/ 	.byte	0x04, 0x36
        /*0052*/ 	.short	(.L_33 - .L_32)
.L_32:
        /*0054*/ 	.word	0x00000008
.L_33:


//--------------------- .nv.callgraph             --------------------------
	.section	.nv.callgraph,"",@"SHT_CUDA_CALLGRAPH"
	.align	4
	.sectionentsize	8
	.align		4
        /*0000*/ 	.word	0x00000000
	.align		4
        /*0004*/ 	.word	0xffffffff
	.align		4
        /*0008*/ 	.word	0x00000000
	.align		4
        /*000c*/ 	.word	0xfffffffe
	.align		4
        /*0010*/ 	.word	0x00000000
	.align		4
        /*0014*/ 	.word	0xfffffffd
	.align		4
        /*0018*/ 	.word	0x00000000
	.align		4
        /*001c*/ 	.word	0xfffffffc


//--------------------- .text._Z16initializeKernelP6float3 --------------------------
	.section	.text._Z16initializeKernelP6float3,"ax",@progbits
	.align	128
        .global         _Z16initializeKernelP6float3
        .type           _Z16initializeKernelP6float3,@function
        .size           _Z16initializeKernelP6float3,(.L_x_2 - _Z16initializeKernelP6float3)
        .other          _Z16initializeKernelP6float3,@"STO_CUDA_ENTRY STV_DEFAULT"
_Z16initializeKernelP6float3:
.text._Z16initializeKernelP6float3:
[----:B------:R-:W-:Y:S01]  /*0000*/  LDC R1, c[0x0][0x37c] ;  /* 0x0000df00ff017b82 */ /* 0x000fe20000000800 */
[----:B------:R-:W0:Y:S07]  /*0010*/  S2R R7, SR_TID.Y ;  /* 0x0000000000077919 */ /* 0x000e2e0000002200 */
[----:B------:R-:W1:Y:S01]  /*0020*/  LDC.64 R2, c[0x0][0x380] ;  /* 0x0000e000ff027b82 */ /* 0x000e620000000a00 */
[----:B------:R-:W0:Y:S01]  /*0030*/  LDCU UR6, c[0x0][0x360] ;  /* 0x00006c00ff0677ac */ /* 0x000e220008000800 */
[----:B------:R-:W-:Y:S01]  /*0040*/  HFMA2 R9, -RZ, RZ, -2.5625, 0 ;  /* 0xc1200000ff097431 */ /* 0x000fe200000001ff */
[----:B------:R-:W0:Y:S01]  /*0050*/  S2R R0, SR_TID.X ;  /* 0x0000000000007919 */ /* 0x000e220000002100 */
[----:B------:R-:W2:Y:S01]  /*0060*/  LDCU.64 UR4, c[0x0][0x358] ;  /* 0x00006b00ff0477ac */ /* 0x000ea20008000a00 */
[----:B0-----:R-:W-:Y:S01]  /*0070*/  IMAD R5, R7, UR6, R0 ;  /* 0x0000000607057c24 */ /* 0x001fe2000f8e0200 */
[----:B------:R-:W-:-:S03]  /*0080*/  I2FP.F32.U32 R7, R7 ;  /* 0x0000000700077245 */ /* 0x000fc60000201000 */
[----:B-1----:R-:W-:Y:S01]  /*0090*/  IMAD.WIDE.U32 R2, R5, 0xc, R2 ;  /* 0x0000000c05027825 */ /* 0x002fe200078e0002 */
[----:B------:R-:W-:-:S04]  /*00a0*/  I2FP.F32.U32 R5, R5 ;  /* 0x0000000500057245 */ /* 0x000fc80000201000 */
[----:B--2---:R-:W-:Y:S04]  /*00b0*/  STG.E desc[UR4][R2.64+0x4], R7 ;  /* 0x0000040702007986 */ /* 0x004fe8000c101904 */
[----:B------:R-:W-:Y:S04]  /*00c0*/  STG.E desc[UR4][R2.64], R5 ;  /* 0x0000000502007986 */ /* 0x000fe8000c101904 */
[----:B------:R-:W-:Y:S01]  /*00d0*/  STG.E desc[UR4][R2.64+0x8], R9 ;  /* 0x0000080902007986 */ /* 0x000fe2000c101904 */
[----:B------:R-:W-:Y:S05]  /*00e0*/  EXIT ;  /* 0x000000000000794d */ /* 0x000fea0003800000 */
.L_x_0:
[----:B------:R-:W-:-:S00]  /*00f0*/  BRA `(.L_x_0) ;  /* 0xfffffffc00fc7947 */ /* 0x000fc0000383ffff */
[----:B------:R-:W-:-:S00]  /*0100*/  NOP ;  /* 0x0000000000007918 */ /* 0x000fc00000000000 */
[----:B------:R-:W-:-:S00]  /*0110*/  NOP ;  /* 0x0000000000007918 */ /* 0x000fc00000000000 */
[----:B------:R-:W-:-:S00]  /*0120*/  NOP ;  /* 0x0000000000007918 */ /* 0x000fc00000000000 */
[----:B------:R-:W-:-:S00]  /*0130*/  NOP ;  /* 0x0000000000007918 */ /* 0x000fc00000000000 */
[----:B------:R-:W-:-:S00]  /*0140*/  NOP ;  /* 0x0000000000007918 */ /* 0x000fc00000000000 */
[----:B------:R-:W-:-:S00]  /*0150*/  NOP ;  /* 0x0000000000007918 */ /* 0x000fc00000000000 */
[----:B------:R-:W-:-:S00]  /*0160*/  NOP ;  /* 0x0000000000007918 */ /* 0x000fc00000000000 */
[----:B------:R-:W-:-:S00]  /*0170*/  NOP ;  /* 0x0000000000007918 */ /* 0x000fc00000000000 */
.L_x_2:


//--------------------- .text._Z13animateKernelP6float3d --------------------------
	.section	.text._Z13animateKernelP6float3d,"ax",@progbits
	.align	128
        .global         _Z13animateKernelP6float3d
        .type           _Z13animateKernelP6float3d,@function
        .size           _Z13animateKernelP6float3d,(.L_x_3 - _Z13animateKernelP6float3d)
        .other          _Z13animateKernelP6float3d,@"STO_CUDA_ENTRY STV_DEFAULT"
_Z13animateKernelP6float3d:
.text._Z13animateKernelP6float3d:
[----:B------:R-:W-:Y:S01]  /*0000*/  LDC R1, c[0x0][0x37c] ;  /* 0x0000df00ff017b82 */ /* 0x000fe20000000800 */
[----:B------:R-:W0:Y:S07]  /*0010*/  S2R R8, SR_TID.Y ;  /* 0x0000000000087919 */ /* 0x000e2e0000002200 */
[----:B------:R-:W1:Y:S01]  /*0020*/  LDC.64 R2, c[0x0][0x380] ;  /* 0x0000e000ff027b82 */ /* 0x000e620000000a00 */
[----:B------:R-:W0:Y:S01]  /*0030*/  LDCU UR6, c[0x0][0x360] ;  /* 0x00006c00ff0677ac */ /* 0x000e220008000800 */
[----:B------:R-:W0:Y:S01]  /*0040*/  S2R R5, SR_TID.X ;  /* 0x0000000000057919 */ /* 0x000e220000002100 */
[----:B------:R-:W2:Y:S05]  /*0050*/  LDCU.64 UR4, c[0x0][0x358] ;  /* 0x00006b00ff0477ac */ /* 0x000eaa0008000a00 */
[----:B------:R-:W3:Y:S01]  /*0060*/  LDC.64 R6, c[0x0][0x388] ;  /* 0x0000e200ff067b82 */ /* 0x000ee20000000a00 */
[----:B0-----:R-:W-:-:S04]  /*0070*/  IMAD R5, R8, UR6, R5 ;  /* 0x0000000608057c24 */ /* 0x001fc8000f8e0205 */
[----:B-1----:R-:W-:-:S05]  /*0080*/  IMAD.WIDE.U32 R2, R5, 0xc, R2 ;  /* 0x0000000c05027825 */ /* 0x002fca00078e0002 */
[----:B--2---:R-:W2:Y:S01]  /*0090*/  LDG.E R0, desc[UR4][R2.64] ;  /* 0x0000000402007981 */ /* 0x004ea2000c1e1900 */
[----:B------:R-:W-:-:S05]  /*00a0*/  MOV R9, 0xc1200000 ;  /* 0xc120000000097802 */ /* 0x000fca0000000f00 */
[----:B------:R-:W-:Y:S01]  /*00b0*/  STG.E desc[UR4][R2.64+0x8], R9 ;  /* 0x0000080902007986 */ /* 0x000fe2000c101904 */
[----:B--2---:R-:W3:Y:S02]  /*00c0*/  F2F.F64.F32 R4, R0 ;  /* 0x0000000000047310 */ /* 0x004ee40000201800 */
[----:B---3--:R-:W-:Y:S01]  /*00d0*/  DADD R4, R4, R6 ;  /* 0x0000000004047229 */ /* 0x008fe20000000006 */
[----:B------:R-:W-:-:S05]  /*00e0*/  I2FP.F32.U32 R7, R8 ;  /* 0x0000000800077245 */ /* 0x000fca0000201000 */
[----:B------:R-:W-:Y:S04]  /*00f0*/  STG.E desc[UR4][R2.64+0x4], R7 ;  /* 0x0000040702007986 */ /* 0x000fe8000c101904 */
[----:B------:R-:W0:Y:S02]  /*0100*/  F2F.F32.F64 R5, R4 ;  /* 0x0000000400057310 */ /* 0x000e240000301000 */
[----:B0-----:R-:W-:Y:S01]  /*0110*/  STG.E desc[UR4][R2.64], R5 ;  /* 0x0000000502007986 */ /* 0x001fe2000c101904 */
[----:B------:R-:W-:Y:S05]  /*0120*/  EXIT ;  /* 0x000000000000794d */ /* 0x000fea0003800000 */
.L_x_1:
        /* <DEDUP_REMOVED lines=13> */
.L_x_3:


//--------------------- .nv.shared.reserved.0     --------------------------
	.section	.nv.shared.reserved.0,"aw",@nobits
	.weak		__nv_reservedSMEM_offset_0_alias
	.size		__nv_reservedSMEM_offset_0_alias, 0, 64
	.other		__nv_reservedSMEM_offset_0_alias,@"STO_CUDA_RESERVED_SHARED STV_DEFAULT"
__nv_reservedSMEM_offset_0_alias:
	.zero		0
	.zero		64


//--------------------- .nv.constant0._Z16initializeKernelP6float3 --------------------------
	.section	.nv.constant0._Z16initializeKernelP6float3,"a",@progbits
	.sectionflags	@""
	.align	4
.nv.constant0._Z16initializeKernelP6float3:
	.zero		904


//--------------------- .nv.constant0._Z13animateKernelP6float3d --------------------------
	.section	.nv.constant0._Z13animateKernelP6float3d,"a",@progbits
	.sectionflags	@""
	.align	4
.nv.constant0._Z13animateKernelP6float3d:
	.zero		912


//--------------------- SYMBOLS --------------------------

	.type		.nv.reservedSmem.offset0,@object
	.size		.nv.reservedSmem.offset0,0x4
